//
// Generated by NVIDIA NVVM Compiler
//
// Compiler Build ID: CL-36424714
// Cuda compilation tools, release 13.0, V13.0.88
// Based on NVVM 20.0.0
//

.version 9.0
.target sm_100
.address_size 64

	// .globl	_Z6matAddPfS_S_

.visible .entry _Z6matAddPfS_S_(
	.param .u64 .ptr .align 1 _Z6matAddPfS_S__param_0,
	.param .u64 .ptr .align 1 _Z6matAddPfS_S__param_1,
	.param .u64 .ptr .align 1 _Z6matAddPfS_S__param_2
)
{
	.reg .b32 	%r<2>;
	.reg .b32 	%f<4>;
	.reg .b64 	%rd<11>;

	ld.param.u64 	%rd1, [_Z6matAddPfS_S__param_0];
	ld.param.u64 	%rd2, [_Z6matAddPfS_S__param_1];
	ld.param.u64 	%rd3, [_Z6matAddPfS_S__param_2];
	cvta.to.global.u64 	%rd4, %rd3;
	cvta.to.global.u64 	%rd5, %rd2;
	cvta.to.global.u64 	%rd6, %rd1;
	mov.u32 	%r1, %tid.x;
	mul.wide.u32 	%rd7, %r1, 4;
	add.s64 	%rd8, %rd6, %rd7;
	ld.global.f32 	%f1, [%rd8];
	add.s64 	%rd9, %rd5, %rd7;
	ld.global.f32 	%f2, [%rd9];
	add.f32 	%f3, %f1, %f2;
	add.s64 	%rd10, %rd4, %rd7;
	st.global.f32 	[%rd10], %f3;
	ret;

}
	// .globl	_Z6matSubPfS_S_
.visible .entry _Z6matSubPfS_S_(
	.param .u64 .ptr .align 1 _Z6matSubPfS_S__param_0,
	.param .u64 .ptr .align 1 _Z6matSubPfS_S__param_1,
	.param .u64 .ptr .align 1 _Z6matSubPfS_S__param_2
)
{
	.reg .b32 	%r<2>;
	.reg .b32 	%f<4>;
	.reg .b64 	%rd<11>;

	ld.param.u64 	%rd1, [_Z6matSubPfS_S__param_0];
	ld.param.u64 	%rd2, [_Z6matSubPfS_S__param_1];
	ld.param.u64 	%rd3, [_Z6matSubPfS_S__param_2];
	cvta.to.global.u64 	%rd4, %rd3;
	cvta.to.global.u64 	%rd5, %rd2;
	cvta.to.global.u64 	%rd6, %rd1;
	mov.u32 	%r1, %tid.x;
	mul.wide.u32 	%rd7, %r1, 4;
	add.s64 	%rd8, %rd6, %rd7;
	ld.global.f32 	%f1, [%rd8];
	add.s64 	%rd9, %rd5, %rd7;
	ld.global.f32 	%f2, [%rd9];
	sub.f32 	%f3, %f1, %f2;
	add.s64 	%rd10, %rd4, %rd7;
	st.global.f32 	[%rd10], %f3;
	ret;

}
	// .globl	_Z7matMultPfS_S_
.visible .entry _Z7matMultPfS_S_(
	.param .u64 .ptr .align 1 _Z7matMultPfS_S__param_0,
	.param .u64 .ptr .align 1 _Z7matMultPfS_S__param_1,
	.param .u64 .ptr .align 1 _Z7matMultPfS_S__param_2
)
{
	.reg .b32 	%r<2>;
	.reg .b32 	%f<4>;
	.reg .b64 	%rd<11>;

	ld.param.u64 	%rd1, [_Z7matMultPfS_S__param_0];
	ld.param.u64 	%rd2, [_Z7matMultPfS_S__param_1];
	ld.param.u64 	%rd3, [_Z7matMultPfS_S__param_2];
	cvta.to.global.u64 	%rd4, %rd3;
	cvta.to.global.u64 	%rd5, %rd2;
	cvta.to.global.u64 	%rd6, %rd1;
	mov.u32 	%r1, %tid.x;
	mul.wide.u32 	%rd7, %r1, 4;
	add.s64 	%rd8, %rd6, %rd7;
	ld.global.f32 	%f1, [%rd8];
	add.s64 	%rd9, %rd5, %rd7;
	ld.global.f32 	%f2, [%rd9];
	mul.f32 	%f3, %f1, %f2;
	add.s64 	%rd10, %rd4, %rd7;
	st.global.f32 	[%rd10], %f3;
	ret;

}


// ===== COMPILED SASS (sm_100) =====

	.target	sm_100

	.elftype	@"ET_EXEC"


//--------------------- .note.nv.tkinfo           --------------------------
	.section	.note.nv.tkinfo,"",@"SHT_NOTE"
	.sectionflags	@"SHF_NOTE_NV_TKINFO"
	.tkinfo
        /*0018*/ 	.word	0x00000002
        /*0030*/ 	.string	""
        /*0030*/ 	.string	"ptxas"
        /*0030*/ 	.string	"Cuda compilation tools, release 13.0, V13.0.88"
        /*0030*/ 	.string	"Build cuda_13.0.r13.0/compiler.36424714_0"
        /*0030*/ 	.string	"-arch sm_100 -m 64 "



//--------------------- .note.nv.cuinfo           --------------------------
	.section	.note.nv.cuinfo,"",@"SHT_NOTE"
	.sectionflags	@"SHF_NOTE_NV_CUINFO"
        /*0018*/ 	.short	0x0002
        /*001a*/ 	.short	0x0064
        /*001c*/ 	.short	0x0082
	.zero		2


//--------------------- .nv.info                  --------------------------
	.section	.nv.info,"",@"SHT_CUDA_INFO"
	.align	4


	//----- nvinfo : EIATTR_REGCOUNT
	.align		4
        /*0000*/ 	.byte	0x04, 0x2f
        /*0002*/ 	.short	(.L_1 - .L_0)
	.align		4
.L_0:
        /*0004*/ 	.word	index@(_Z6matAddPfS_S_)
        /*0008*/ 	.word	0x0000000c


	//----- nvinfo : EIATTR_FRAME_SIZE
	.align		4
.L_1:
        /*000c*/ 	.byte	0x04, 0x11
        /*000e*/ 	.short	(.L_3 - .L_2)
	.align		4
.L_2:
        /*0010*/ 	.word	index@(_Z6matAddPfS_S_)
        /*0014*/ 	.word	0x00000000


	//----- nvinfo : EIATTR_REGCOUNT
	.align		4
.L_3:
        /*0018*/ 	.byte	0x04, 0x2f
        /*001a*/ 	.short	(.L_5 - .L_4)
	.align		4
.L_4:
        /*001c*/ 	.word	index@(_Z6matSubPfS_S_)
        /*0020*/ 	.word	0x0000000c


	//----- nvinfo : EIATTR_FRAME_SIZE
	.align		4
.L_5:
        /*0024*/ 	.byte	0x04, 0x11
        /*0026*/ 	.short	(.L_7 - .L_6)
	.align		4
.L_6:
        /*0028*/ 	.word	index@(_Z6matSubPfS_S_)
        /*002c*/ 	.word	0x00000000


	//----- nvinfo : EIATTR_REGCOUNT
	.align		4
.L_7:
        /*0030*/ 	.byte	0x04, 0x2f
        /*0032*/ 	.short	(.L_9 - .L_8)
	.align		4
.L_8:
        /*0034*/ 	.word	index@(_Z7matMultPfS_S_)
        /*0038*/ 	.word	0x0000000c


	//----- nvinfo : EIATTR_FRAME_SIZE
	.align		4
.L_9:
        /*003c*/ 	.byte	0x04, 0x11
        /*003e*/ 	.short	(.L_11 - .L_10)
	.align		4
.L_10:
        /*0040*/ 	.word	index@(_Z7matMultPfS_S_)
        /*0044*/ 	.word	0x00000000


	//----- nvinfo : EIATTR_MIN_STACK_SIZE
	.align		4
.L_11:
        /*0048*/ 	.byte	0x04, 0x12
        /*004a*/ 	.short	(.L_13 - .L_12)
	.align		4
.L_12:
        /*004c*/ 	.word	index@(_Z7matMultPfS_S_)
        /*0050*/ 	.word	0x00000000


	//----- nvinfo : EIATTR_MIN_STACK_SIZE
	.align		4
.L_13:
        /*0054*/ 	.byte	0x04, 0x12
        /*0056*/ 	.short	(.L_15 - .L_14)
	.align		4
.L_14:
        /*0058*/ 	.word	index@(_Z6matSubPfS_S_)
        /*005c*/ 	.word	0x00000000


	//----- nvinfo : EIATTR_MIN_STACK_SIZE
	.align		4
.L_15:
        /*0060*/ 	.byte	0x04, 0x12
        /*0062*/ 	.short	(.L_17 - .L_16)
	.align		4
.L_16:
        /*0064*/ 	.word	index@(_Z6matAddPfS_S_)
        /*0068*/ 	.word	0x00000000
.L_17:


//--------------------- .nv.compat                --------------------------
	.section	.nv.compat,"",@"SHT_CUDA_COMPAT_INFO"
	.align	4
        /*0000*/ 	.byte	0x02, 0x09, 0x00, 0x00, 0x02, 0x02, 0x01, 0x00, 0x02, 0x05, 0x05, 0x00, 0x03, 0x07, 0x01, 0x01
        /*0010*/ 	.byte	0x02, 0x03, 0x00, 0x00, 0x02, 0x06, 0x01, 0x00, 0x04, 0x0b, 0x08, 0x00, 0x09, 0x00, 0x00, 0x00
        /*0020*/ 	.byte	0x00, 0x00, 0x00, 0x00


//--------------------- .nv.info._Z7matMultPfS_S_ --------------------------
	.section	.nv.info._Z7matMultPfS_S_,"",@"SHT_CUDA_INFO"
	.sectionflags	@""
	.align	4


	//----- nvinfo : EIATTR_CUDA_API_VERSION
	.align		4
        /*0000*/ 	.byte	0x04, 0x37
        /*0002*/ 	.short	(.L_19 - .L_18)
.L_18:
        /*0004*/ 	.word	0x00000082


	//----- nvinfo : EIATTR_KPARAM_INFO
	.align		4
.L_19:
        /*0008*/ 	.byte	0x04, 0x17
        /*000a*/ 	.short	(.L_21 - .L_20)
.L_20:
        /*000c*/ 	.word	0x00000000
        /*0010*/ 	.short	0x0002
        /*0012*/ 	.short	0x0010
        /*0014*/ 	.byte	0x00, 0xf5, 0x21, 0x00


	//----- nvinfo : EIATTR_KPARAM_INFO
	.align		4
.L_21:
        /*0018*/ 	.byte	0x04, 0x17
        /*001a*/ 	.short	(.L_23 - .L_22)
.L_22:
        /*001c*/ 	.word	0x00000000
        /*0020*/ 	.short	0x0001
        /*0022*/ 	.short	0x0008
        /*0024*/ 	.byte	0x00, 0xf5, 0x21, 0x00


	//----- nvinfo : EIATTR_KPARAM_INFO
	.align		4
.L_23:
        /*0028*/ 	.byte	0x04, 0x17
        /*002a*/ 	.short	(.L_25 - .L_24)
.L_24:
        /*002c*/ 	.word	0x00000000
        /*0030*/ 	.short	0x0000
        /*0032*/ 	.short	0x0000
        /*0034*/ 	.byte	0x00, 0xf5, 0x21, 0x00


	//----- nvinfo : EIATTR_SPARSE_MMA_MASK
	.align		4
.L_25:
        /*0038*/ 	.byte	0x03, 0x50
        /*003a*/ 	.short	0x0000


	//----- nvinfo : EIATTR_MAXREG_COUNT
	.align		4
        /*003c*/ 	.byte	0x03, 0x1b
        /*003e*/ 	.short	0x00ff


	//----- nvinfo : EIATTR_MERCURY_ISA_VERSION
	.align		4
        /*0040*/ 	.byte	0x03, 0x5f
        /*0042*/ 	.short	0x0101


	//----- nvinfo : EIATTR_VRC_CTA_INIT_COUNT
	.align		4
        /*0044*/ 	.byte	0x02, 0x4a
	.zero		1
	.zero		1


	//----- nvinfo : EIATTR_EXIT_INSTR_OFFSETS
	.align		4
        /*0048*/ 	.byte	0x04, 0x1c
        /*004a*/ 	.short	(.L_27 - .L_26)


	//   ....[0]....
.L_26:
        /*004c*/ 	.word	0x000000d0


	//----- nvinfo : EIATTR_CBANK_PARAM_SIZE
	.align		4
.L_27:
        /*0050*/ 	.byte	0x03, 0x19
        /*0052*/ 	.short	0x0018


	//----- nvinfo : EIATTR_PARAM_CBANK
	.align		4
        /*0054*/ 	.byte	0x04, 0x0a
        /*0056*/ 	.short	(.L_29 - .L_28)
	.align		4
.L_28:
        /*0058*/ 	.word	index@(.nv.constant0._Z7matMultPfS_S_)
        /*005c*/ 	.short	0x0380
        /*005e*/ 	.short	0x0018


	//----- nvinfo : EIATTR_SW_WAR
	.align		4
.L_29:
        /*0060*/ 	.byte	0x04, 0x36
        /*0062*/ 	.short	(.L_31 - .L_30)
.L_30:
        /*0064*/ 	.word	0x00000008
.L_31:


//--------------------- .nv.info._Z6matSubPfS_S_  --------------------------
	.section	.nv.info._Z6matSubPfS_S_,"",@"SHT_CUDA_INFO"
	.sectionflags	@""
	.align	4


	//----- nvinfo : EIATTR_CUDA_API_VERSION
	.align		4
        /*0000*/ 	.byte	0x04, 0x37
        /*0002*/ 	.short	(.L_33 - .L_32)
.L_32:
        /*0004*/ 	.word	0x00000082


	//----- nvinfo : EIATTR_KPARAM_INFO
	.align		4
.L_33:
        /*0008*/ 	.byte	0x04, 0x17
        /*000a*/ 	.short	(.L_35 - .L_34)
.L_34:
        /*000c*/ 	.word	0x00000000
        /*0010*/ 	.short	0x0002
        /*0012*/ 	.short	0x0010
        /*0014*/ 	.byte	0x00, 0xf5, 0x21, 0x00


	//----- nvinfo : EIATTR_KPARAM_INFO
	.align		4
.L_35:
        /*0018*/ 	.byte	0x04, 0x17
        /*001a*/ 	.short	(.L_37 - .L_36)
.L_36:
        /*001c*/ 	.word	0x00000000
        /*0020*/ 	.short	0x0001
        /*0022*/ 	.short	0x0008
        /*0024*/ 	.byte	0x00, 0xf5, 0x21, 0x00


	//----- nvinfo : EIATTR_KPARAM_INFO
	.align		4
.L_37:
        /*0028*/ 	.byte	0x04, 0x17
        /*002a*/ 	.short	(.L_39 - .L_38)
.L_38:
        /*002c*/ 	.word	0x00000000
        /*0030*/ 	.short	0x0000
        /*0032*/ 	.short	0x0000
        /*0034*/ 	.byte	0x00, 0xf5, 0x21, 0x00


	//----- nvinfo : EIATTR_SPARSE_MMA_MASK
	.align		4
.L_39:
        /*0038*/ 	.byte	0x03, 0x50
        /*003a*/ 	.short	0x0000


	//----- nvinfo : EIATTR_MAXREG_COUNT
	.align		4
        /*003c*/ 	.byte	0x03, 0x1b
        /*003e*/ 	.short	0x00ff


	//----- nvinfo : EIATTR_MERCURY_ISA_VERSION
	.align		4
        /*0040*/ 	.byte	0x03, 0x5f
        /*0042*/ 	.short	0x0101


	//----- nvinfo : EIATTR_VRC_CTA_INIT_COUNT
	.align		4
        /*0044*/ 	.byte	0x02, 0x4a
	.zero		1
	.zero		1


	//----- nvinfo : EIATTR_EXIT_INSTR_OFFSETS
	.align		4
        /*0048*/ 	.byte	0x04, 0x1c
        /*004a*/ 	.short	(.L_41 - .L_40)


	//   ....[0]....
.L_40:
        /*004c*/ 	.word	0x000000d0


	//----- nvinfo : EIATTR_CBANK_PARAM_SIZE
	.align		4
.L_41:
        /*0050*/ 	.byte	0x03, 0x19
        /*0052*/ 	.short	0x0018


	//----- nvinfo : EIATTR_PARAM_CBANK
	.align		4
        /*0054*/ 	.byte	0x04, 0x0a
        /*0056*/ 	.short	(.L_43 - .L_42)
	.align		4
.L_42:
        /*0058*/ 	.word	index@(.nv.constant0._Z6matSubPfS_S_)
        /*005c*/ 	.short	0x0380
        /*005e*/ 	.short	0x0018


	//----- nvinfo : EIATTR_SW_WAR
	.align		4
.L_43:
        /*0060*/ 	.byte	0x04, 0x36
        /*0062*/ 	.short	(.L_45 - .L_44)
.L_44:
        /*0064*/ 	.word	0x00000008
.L_45:


//--------------------- .nv.info._Z6matAddPfS_S_  --------------------------
	.section	.nv.info._Z6matAddPfS_S_,"",@"SHT_CUDA_INFO"
	.sectionflags	@""
	.align	4


	//----- nvinfo : EIATTR_CUDA_API_VERSION
	.align		4
        /*0000*/ 	.byte	0x04, 0x37
        /*0002*/ 	.short	(.L_47 - .L_46)
.L_46:
        /*0004*/ 	.word	0x00000082


	//----- nvinfo : EIATTR_KPARAM_INFO
	.align		4
.L_47:
        /*0008*/ 	.byte	0x04, 0x17
        /*000a*/ 	.short	(.L_49 - .L_48)
.L_48:
        /*000c*/ 	.word	0x00000000
        /*0010*/ 	.short	0x0002
        /*0012*/ 	.short	0x0010
        /*0014*/ 	.byte	0x00, 0xf5, 0x21, 0x00


	//----- nvinfo : EIATTR_KPARAM_INFO
	.align		4
.L_49:
        /*0018*/ 	.byte	0x04, 0x17
        /*001a*/ 	.short	(.L_51 - .L_50)
.L_50:
        /*001c*/ 	.word	0x00000000
        /*0020*/ 	.short	0x0001
        /*0022*/ 	.short	0x0008
        /*0024*/ 	.byte	0x00, 0xf5, 0x21, 0x00


	//----- nvinfo : EIATTR_KPARAM_INFO
	.align		4
.L_51:
        /*0028*/ 	.byte	0x04, 0x17
        /*002a*/ 	.short	(.L_53 - .L_52)
.L_52:
        /*002c*/ 	.word	0x00000000
        /*0030*/ 	.short	0x0000
        /*0032*/ 	.short	0x0000
        /*0034*/ 	.byte	0x00, 0xf5, 0x21, 0x00


	//----- nvinfo : EIATTR_SPARSE_MMA_MASK
	.align		4
.L_53:
        /*0038*/ 	.byte	0x03, 0x50
        /*003a*/ 	.short	0x0000


	//----- nvinfo : EIATTR_MAXREG_COUNT
	.align		4
        /*003c*/ 	.byte	0x03, 0x1b
        /*003e*/ 	.short	0x00ff


	//----- nvinfo : EIATTR_MERCURY_ISA_VERSION
	.align		4
        /*0040*/ 	.byte	0x03, 0x5f
        /*0042*/ 	.short	0x0101


	//----- nvinfo : EIATTR_VRC_CTA_INIT_COUNT
	.align		4
        /*0044*/ 	.byte	0x02, 0x4a
	.zero		1
	.zero		1


	//----- nvinfo : EIATTR_EXIT_INSTR_OFFSETS
	.align		4
        /*0048*/ 	.byte	0x04, 0x1c
        /*004a*/ 	.short	(.L_55 - .L_54)


	//   ....[0]....
.L_54:
        /*004c*/ 	.word	0x000000d0


	//----- nvinfo : EIATTR_CBANK_PARAM_SIZE
	.align		4
.L_55:
        /*0050*/ 	.byte	0x03, 0x19
        /*0052*/ 	.short	0x0018


	//----- nvinfo : EIATTR_PARAM_CBANK
	.align		4
        /*0054*/ 	.byte	0x04, 0x0a
        /*0056*/ 	.short	(.L_57 - .L_56)
	.align		4
.L_56:
        /*0058*/ 	.word	index@(.nv.constant0._Z6matAddPfS_S_)
        /*005c*/ 	.short	0x0380
        /*005e*/ 	.short	0x0018


	//----- nvinfo : EIATTR_SW_WAR
	.align		4
.L_57:
        /*0060*/ 	.byte	0x04, 0x36
        /*0062*/ 	.short	(.L_59 - .L_58)
.L_58:
        /*0064*/ 	.word	0x00000008
.L_59:


//--------------------- .nv.callgraph             --------------------------
	.section	.nv.callgraph,"",@"SHT_CUDA_CALLGRAPH"
	.align	4
	.sectionentsize	8
	.align		4
        /*0000*/ 	.word	0x00000000
	.align		4
        /*0004*/ 	.word	0xffffffff
	.align		4
        /*0008*/ 	.word	0x00000000
	.align		4
        /*000c*/ 	.word	0xfffffffe
	.align		4
        /*0010*/ 	.word	0x00000000
	.align		4
        /*0014*/ 	.word	0xfffffffd
	.align		4
        /*0018*/ 	.word	0x00000000
	.align		4
        /*001c*/ 	.word	0xfffffffc


//--------------------- .text._Z7matMultPfS_S_    --------------------------
	.section	.text._Z7matMultPfS_S_,"ax",@progbits
	.align	128
        .global         _Z7matMultPfS_S_
        .type           _Z7matMultPfS_S_,@function
        .size           _Z7matMultPfS_S_,(.L_x_3 - _Z7matMultPfS_S_)
        .other          _Z7matMultPfS_S_,@"STO_CUDA_ENTRY STV_DEFAULT"
_Z7matMultPfS_S_:
.text._Z7matMultPfS_S_:
[----:B------:R-:W-:Y:S01]  /*0000*/  LDC R1, c[0x0][0x37c] ;  /* 0x0000df00ff017b82 */ /* 0x000fe20000000800 */
[----:B------:R-:W0:Y:S07]  /*0010*/  S2R R9, SR_TID.X ;  /* 0x0000000000097919 */ /* 0x000e2e0000002100 */
[----:B------:R-:W0:Y:S01]  /*0020*/  LDC.64 R2, c[0x0][0x380] ;  /* 0x0000e000ff027b82 */ /* 0x000e220000000a00 */
[----:B------:R-:W1:Y:S07]  /*0030*/  LDCU.64 UR4, c[0x0][0x358] ;  /* 0x00006b00ff0477ac */ /* 0x000e6e0008000a00 */
[----:B------:R-:W2:Y:S08]  /*0040*/  LDC.64 R4, c[0x0][0x388] ;  /* 0x0000e200ff047b82 */ /* 0x000eb00000000a00 */
[----:B------:R-:W3:Y:S01]  /*0050*/  LDC.64 R6, c[0x0][0x390] ;  /* 0x0000e400ff067b82 */ /* 0x000ee20000000a00 */
[----:B0-----:R-:W-:-:S04]  /*0060*/  IMAD.WIDE.U32 R2, R9, 0x4, R2 ;  /* 0x0000000409027825 */ /* 0x001fc800078e0002 */
[C---:B--2---:R-:W-:Y:S02]  /*0070*/  IMAD.WIDE.U32 R4, R9.reuse, 0x4, R4 ;  /* 0x0000000409047825 */ /* 0x044fe400078e0004 */
[----:B-1----:R-:W2:Y:S04]  /*0080*/  LDG.E R2, desc[UR4][R2.64] ;  /* 0x0000000402027981 */ /* 0x002ea8000c1e1900 */
[----:B------:R-:W2:Y:S01]  /*0090*/  LDG.E R5, desc[UR4][R4.64] ;  /* 0x0000000404057981 */ /* 0x000ea2000c1e1900 */
[----:B---3--:R-:W-:-:S04]  /*00a0*/  IMAD.WIDE.U32 R6, R9, 0x4, R6 ;  /* 0x0000000409067825 */ /* 0x008fc800078e0006 */
[----:B--2---:R-:W-:-:S05]  /*00b0*/  FMUL R9, R2, R5 ;  /* 0x0000000502097220 */ /* 0x004fca0000400000 */
[----:B------:R-:W-:Y:S01]  /*00c0*/  STG.E desc[UR4][R6.64], R9 ;  /* 0x0000000906007986 */ /* 0x000fe2000c101904 */
[----:B------:R-:W-:Y:S05]  /*00d0*/  EXIT ;  /* 0x000000000000794d */ /* 0x000fea0003800000 */
.L_x_0:
[----:B------:R-:W-:-:S00]  /*00e0*/  BRA `(.L_x_0) ;  /* 0xfffffffc00fc7947 */ /* 0x000fc0000383ffff */
[----:B------:R-:W-:-:S00]  /*00f0*/  NOP ;  /* 0x0000000000007918 */ /* 0x000fc00000000000 */
        /* <DEDUP_REMOVED lines=8> */
.L_x_3:


//--------------------- .text._Z6matSubPfS_S_     --------------------------
	.section	.text._Z6matSubPfS_S_,"ax",@progbits
	.align	128
        .global         _Z6matSubPfS_S_
        .type           _Z6matSubPfS_S_,@function
        .size           _Z6matSubPfS_S_,(.L_x_4 - _Z6matSubPfS_S_)
        .other          _Z6matSubPfS_S_,@"STO_CUDA_ENTRY STV_DEFAULT"
_Z6matSubPfS_S_:
.text._Z6matSubPfS_S_:
        /* <DEDUP_REMOVED lines=11> */
[----:B--2---:R-:W-:-:S05]  /*00b0*/  FADD R9, R2, -R5 ;  /* 0x8000000502097221 */ /* 0x004fca0000000000 */
[----:B------:R-:W-:Y:S01]  /*00c0*/  STG.E desc[UR4][R6.64], R9 ;  /* 0x0000000906007986 */ /* 0x000fe2000c101904 */
[----:B------:R-:W-:Y:S05]  /*00d0*/  EXIT ;  /* 0x000000000000794d */ /* 0x000fea0003800000 */
.L_x_1:
        /* <DEDUP_REMOVED lines=10> */
.L_x_4:


//--------------------- .text._Z6matAddPfS_S_     --------------------------
	.section	.text._Z6matAddPfS_S_,"ax",@progbits
	.align	128
        .global         _Z6matAddPfS_S_
        .type           _Z6matAddPfS_S_,@function
        .size           _Z6matAddPfS_S_,(.L_x_5 - _Z6matAddPfS_S_)
        .other          _Z6matAddPfS_S_,@"STO_CUDA_ENTRY STV_DEFAULT"
_Z6matAddPfS_S_:
.text._Z6matAddPfS_S_:
        /* <DEDUP_REMOVED lines=11> */
[----:B--2---:R-:W-:-:S05]  /*00b0*/  FADD R9, R2, R5 ;  /* 0x0000000502097221 */ /* 0x004fca0000000000 */
[----:B------:R-:W-:Y:S01]  /*00c0*/  STG.E desc[UR4][R6.64], R9 ;  /* 0x0000000906007986 */ /* 0x000fe2000c101904 */
[----:B------:R-:W-:Y:S05]  /*00d0*/  EXIT ;  /* 0x000000000000794d */ /* 0x000fea0003800000 */
.L_x_2:
        /* <DEDUP_REMOVED lines=10> */
.L_x_5:


//--------------------- .nv.shared.reserved.0     --------------------------
	.section	.nv.shared.reserved.0,"aw",@nobits
	.weak		__nv_reservedSMEM_offset_0_alias
	.size		__nv_reservedSMEM_offset_0_alias, 0, 64
	.other		__nv_reservedSMEM_offset_0_alias,@"STO_CUDA_RESERVED_SHARED STV_DEFAULT"
__nv_reservedSMEM_offset_0_alias:
	.zero		0
	.zero		64


//--------------------- .nv.constant0._Z7matMultPfS_S_ --------------------------
	.section	.nv.constant0._Z7matMultPfS_S_,"a",@progbits
	.sectionflags	@""
	.align	4
.nv.constant0._Z7matMultPfS_S_:
	.zero		920


//--------------------- .nv.constant0._Z6matSubPfS_S_ --------------------------
	.section	.nv.constant0._Z6matSubPfS_S_,"a",@progbits
	.sectionflags	@""
	.align	4
.nv.constant0._Z6matSubPfS_S_:
	.zero		920


//--------------------- .nv.constant0._Z6matAddPfS_S_ --------------------------
	.section	.nv.constant0._Z6matAddPfS_S_,"a",@progbits
	.sectionflags	@""
	.align	4
.nv.constant0._Z6matAddPfS_S_:
	.zero		920


//--------------------- SYMBOLS --------------------------

	.type		.nv.reservedSmem.offset0,@object
	.size		.nv.reservedSmem.offset0,0x4
